	.headerflags	@"EF_CUDA_TEXMODE_UNIFIED EF_CUDA_64BIT_ADDRESS EF_CUDA_ACCELERATORS EF_CUDA_SM90 EF_CUDA_VIRTUAL_SM(EF_CUDA_SM90)"
	.elftype	@"ET_EXEC"


//--------------------- .nv.info                  --------------------------
	.section	.nv.info,"",@"SHT_CUDA_INFO"
	.align	4


	//----- nvinfo : EIATTR_REGCOUNT
	.align		4
        /*0000*/ 	.byte	0x04, 0x2f
        /*0002*/ 	.short	(.L_1 - .L_0)
	.align		4
.L_0:
        /*0004*/ 	.word	index@(triton_poi_fused_convolution_1)
        /*0008*/ 	.word	0x0000000f


	//----- nvinfo : EIATTR_MIN_STACK_SIZE
	.align		4
.L_1:
        /*000c*/ 	.byte	0x04, 0x12
        /*000e*/ 	.short	(.L_3 - .L_2)
	.align		4
.L_2:
        /*0010*/ 	.word	index@(triton_poi_fused_convolution_1)
        /*0014*/ 	.word	0x00000000


	//----- nvinfo : EIATTR_FRAME_SIZE
	.align		4
.L_3:
        /*0018*/ 	.byte	0x04, 0x11
        /*001a*/ 	.short	(.L_5 - .L_4)
	.align		4
.L_4:
        /*001c*/ 	.word	index@(triton_poi_fused_convolution_1)
        /*0020*/ 	.word	0x00000000


	//----- nvinfo : EIATTR_MIN_STACK_SIZE
	.align		4
.L_5:
        /*0024*/ 	.byte	0x04, 0x12
        /*0026*/ 	.short	(.L_7 - .L_6)
	.align		4
.L_6:
        /*0028*/ 	.word	index@(triton_poi_fused_convolution_1)
        /*002c*/ 	.word	0x00000000
.L_7:


//--------------------- .nv.info.triton_poi_fused_convolution_1 --------------------------
	.section	.nv.info.triton_poi_fused_convolution_1,"",@"SHT_CUDA_INFO"
	.sectionflags	@""
	.align	4


	//----- nvinfo : EIATTR_CUDA_API_VERSION
	.align		4
        /*0000*/ 	.byte	0x04, 0x37
        /*0002*/ 	.short	(.L_9 - .L_8)
.L_8:
        /*0004*/ 	.word	0x0000007c


	//----- nvinfo : EIATTR_KPARAM_INFO
	.align		4
.L_9:
        /*0008*/ 	.byte	0x04, 0x17
        /*000a*/ 	.short	(.L_11 - .L_10)
.L_10:
        /*000c*/ 	.word	0x00000000
        /*0010*/ 	.short	0x0003
        /*0012*/ 	.short	0x0014
        /*0014*/ 	.byte	0x00, 0xf0, 0x11, 0x00


	//----- nvinfo : EIATTR_KPARAM_INFO
	.align		4
.L_11:
        /*0018*/ 	.byte	0x04, 0x17
        /*001a*/ 	.short	(.L_13 - .L_12)
.L_12:
        /*001c*/ 	.word	0x00000000
        /*0020*/ 	.short	0x0002
        /*0022*/ 	.short	0x0010
        /*0024*/ 	.byte	0x00, 0xf0, 0x11, 0x00


	//----- nvinfo : EIATTR_KPARAM_INFO
	.align		4
.L_13:
        /*0028*/ 	.byte	0x04, 0x17
        /*002a*/ 	.short	(.L_15 - .L_14)
.L_14:
        /*002c*/ 	.word	0x00000000
        /*0030*/ 	.short	0x0001
        /*0032*/ 	.short	0x0008
        /*0034*/ 	.byte	0x00, 0xf4, 0x21, 0x00


	//----- nvinfo : EIATTR_KPARAM_INFO
	.align		4
.L_15:
        /*0038*/ 	.byte	0x04, 0x17
        /*003a*/ 	.short	(.L_17 - .L_16)
.L_16:
        /*003c*/ 	.word	0x00000000
        /*0040*/ 	.short	0x0000
        /*0042*/ 	.short	0x0000
        /*0044*/ 	.byte	0x00, 0xf4, 0x21, 0x00


	//----- nvinfo : EIATTR_SPARSE_MMA_MASK
	.align		4
.L_17:
        /*0048*/ 	.byte	0x03, 0x50
        /*004a*/ 	.short	0x0000


	//----- nvinfo : EIATTR_MAXREG_COUNT
	.align		4
        /*004c*/ 	.byte	0x03, 0x1b
        /*004e*/ 	.short	0x00ff


	//----- nvinfo : EIATTR_EXIT_INSTR_OFFSETS
	.align		4
        /*0050*/ 	.byte	0x04, 0x1c
        /*0052*/ 	.short	(.L_19 - .L_18)


	//   ....[0]....
.L_18:
        /*0054*/ 	.word	0x00000330


	//   ....[1]....
        /*0058*/ 	.word	0x000003a0


	//----- nvinfo : EIATTR_REQNTID
	.align		4
.L_19:
        /*005c*/ 	.byte	0x04, 0x10
        /*005e*/ 	.short	(.L_21 - .L_20)
.L_20:
        /*0060*/ 	.word	0x00000020
        /*0064*/ 	.word	0x00000001
        /*0068*/ 	.word	0x00000001


	//----- nvinfo : EIATTR_CBANK_PARAM_SIZE
	.align		4
.L_21:
        /*006c*/ 	.byte	0x03, 0x19
        /*006e*/ 	.short	0x0018


	//----- nvinfo : EIATTR_PARAM_CBANK
	.align		4
        /*0070*/ 	.byte	0x04, 0x0a
        /*0072*/ 	.short	(.L_23 - .L_22)
	.align		4
.L_22:
        /*0074*/ 	.word	index@(.nv.constant0.triton_poi_fused_convolution_1)
        /*0078*/ 	.short	0x0210
        /*007a*/ 	.short	0x0018


	//----- nvinfo : EIATTR_SW_WAR
	.align		4
.L_23:
        /*007c*/ 	.byte	0x04, 0x36
        /*007e*/ 	.short	(.L_25 - .L_24)
.L_24:
        /*0080*/ 	.word	0x00000008
.L_25:


//--------------------- .nv.callgraph             --------------------------
	.section	.nv.callgraph,"",@"SHT_CUDA_CALLGRAPH"
	.align	4
	.sectionentsize	8
	.align		4
        /*0000*/ 	.word	0x00000000
	.align		4
        /*0004*/ 	.word	0xffffffff
	.align		4
        /*0008*/ 	.word	0x00000000
	.align		4
        /*000c*/ 	.word	0xfffffffe
	.align		4
        /*0010*/ 	.word	0x00000000
	.align		4
        /*0014*/ 	.word	0xfffffffd
	.align		4
        /*0018*/ 	.word	0x00000000
	.align		4
        /*001c*/ 	.word	0xfffffffc


//--------------------- .text.triton_poi_fused_convolution_1 --------------------------
	.section	.text.triton_poi_fused_convolution_1,"ax",@progbits
	.sectionflags	@"SHF_BARRIERS=1"
	.align	128
        .global         triton_poi_fused_convolution_1
        .type           triton_poi_fused_convolution_1,@function
        .size           triton_poi_fused_convolution_1,(.L_x_1 - triton_poi_fused_convolution_1)
        .other          triton_poi_fused_convolution_1,@"STO_CUDA_ENTRY STV_DEFAULT"
triton_poi_fused_convolution_1:
.text.triton_poi_fused_convolution_1:
[----:B------:R-:W0:Y:S02]  /*0000*/  LDC R1, c[0x0][0x28] ;  /* 0x00000a00ff017b82 */ /* 0x000e240000000800 */
[----:B------:R-:W1:Y:S01]  /*0010*/  S2R R0, SR_CTAID.Y ;  /* 0x0000000000007919 */ /* 0x000e620000002600 */
[----:B------:R-:W2:Y:S01]  /*0020*/  LDC.64 R2, c[0x0][0x210] ;  /* 0x00008400ff027b82 */ /* 0x000ea20000000a00 */
[----:B------:R-:W-:Y:S01]  /*0030*/  ULDC.64 UR6, c[0x0][0x208] ;  /* 0x0000820000067ab9 */ /* 0x000fe20000000a00 */
[----:B------:R-:W3:Y:S01]  /*0040*/  S2R R12, SR_TID.X ;  /* 0x00000000000c7919 */ /* 0x000ee20000002100 */
[----:B------:R-:W4:Y:S01]  /*0050*/  S2R R6, SR_CTAID.X ;  /* 0x0000000000067919 */ /* 0x000f220000002500 */
[----:B-1----:R-:W-:Y:S02]  /*0060*/  IMAD.SHL.U32 R0, R0, 0x10, RZ ;  /* 0x0000001000007824 */ /* 0x002fe400078e00ff */
[----:B---3--:R-:W-:Y:S01]  /*0070*/  IMAD.SHL.U32 R5, R12, 0x2, RZ ;  /* 0x000000020c057824 */ /* 0x008fe200078e00ff */
[----:B------:R-:W-:Y:S01]  /*0080*/  SHF.R.U32.HI R9, RZ, 0x3, R12 ;  /* 0x00000003ff097819 */ /* 0x000fe2000001160c */
[----:B----4-:R-:W-:-:S03]  /*0090*/  IMAD.SHL.U32 R6, R6, 0x4, RZ ;  /* 0x0000000406067824 */ /* 0x010fc600078e00ff */
[----:B------:R-:W-:Y:S02]  /*00a0*/  LOP3.LUT R4, R0, 0xe, R5, 0xf8, !PT ;  /* 0x0000000e00047812 */ /* 0x000fe400078ef805 */
[----:B------:R-:W-:Y:S02]  /*00b0*/  SGXT.U32 R9, R9, 0x2 ;  /* 0x000000020909781a */ /* 0x000fe40000000000 */
[----:B------:R-:W-:-:S04]  /*00c0*/  SHF.R.S32.HI R7, RZ, 0x1f, R4 ;  /* 0x0000001fff077819 */ /* 0x000fc80000011404 */
[----:B------:R-:W-:Y:S02]  /*00d0*/  LEA.HI R8, R7, R4, RZ, 0x2 ;  /* 0x0000000407087211 */ /* 0x000fe400078f10ff */
[----:B------:R-:W-:Y:S02]  /*00e0*/  LOP3.LUT R7, R6, R9, RZ, 0xfc, !PT ;  /* 0x0000000906077212 */ /* 0x000fe400078efcff */
[C---:B------:R-:W-:Y:S01]  /*00f0*/  LOP3.LUT R11, R8.reuse, 0xfffffffc, RZ, 0xc0, !PT ;  /* 0xfffffffc080b7812 */ /* 0x040fe200078ec0ff */
[----:B------:R-:W-:Y:S01]  /*0100*/  IMAD.SHL.U32 R8, R8, 0x4, RZ ;  /* 0x0000000408087824 */ /* 0x000fe200078e00ff */
[----:B------:R-:W-:-:S03]  /*0110*/  ISETP.GE.AND P0, PT, R7, 0x4, PT ;  /* 0x000000040700780c */ /* 0x000fc60003f06270 */
[C---:B------:R-:W-:Y:S01]  /*0120*/  IMAD.IADD R10, R4.reuse, 0x1, -R11 ;  /* 0x00000001040a7824 */ /* 0x040fe200078e0a0b */
[----:B------:R-:W-:-:S03]  /*0130*/  ISETP.LT.AND P0, PT, R4, 0x10, !P0 ;  /* 0x000000100400780c */ /* 0x000fc60004701270 */
[----:B------:R-:W-:Y:S01]  /*0140*/  IMAD R10, R7, 0x4, R10 ;  /* 0x00000004070a7824 */ /* 0x000fe200078e020a */
[----:B------:R-:W-:-:S05]  /*0150*/  LOP3.LUT R7, R8, 0xfffffff0, RZ, 0xc0, !PT ;  /* 0xfffffff008077812 */ /* 0x000fca00078ec0ff */
[----:B------:R-:W-:Y:S01]  /*0160*/  IMAD.IADD R7, R10, 0x1, R7 ;  /* 0x000000010a077824 */ /* 0x000fe200078e0207 */
[----:B------:R-:W-:-:S03]  /*0170*/  CS2R R10, SRZ ;  /* 0x00000000000a7805 */ /* 0x000fc6000001ff00 */
[----:B--2---:R-:W-:-:S05]  /*0180*/  IMAD.WIDE R2, R7, 0x4, R2 ;  /* 0x0000000407027825 */ /* 0x004fca00078e0202 */
[----:B------:R1:W2:Y:S01]  /*0190*/  @P0 LDG.E.EL.64 R10, desc[UR6][R2.64] ;  /* 0x00000006020a0981 */ /* 0x0002a2000c2e1b00 */
[----:B------:R-:W3:Y:S01]  /*01a0*/  S2UR UR5, SR_CgaCtaId ;  /* 0x00000000000579c3 */ /* 0x000ee20000008800 */
[----:B------:R-:W-:Y:S01]  /*01b0*/  IMAD.SHL.U32 R4, R12, 0x8, RZ ;  /* 0x000000080c047824 */ /* 0x000fe200078e00ff */
[----:B------:R-:W-:Y:S01]  /*01c0*/  UMOV UR4, 0x400 ;  /* 0x0000040000047882 */ /* 0x000fe20000000000 */
[----:B------:R-:W-:Y:S02]  /*01d0*/  SHF.R.U32.HI R7, RZ, 0x1, R12 ;  /* 0x00000001ff077819 */ /* 0x000fe4000001160c */
[----:B------:R-:W-:Y:S02]  /*01e0*/  LOP3.LUT R6, R6, 0x2, R5, 0xf8, !PT ;  /* 0x0000000206067812 */ /* 0x000fe400078ef805 */
[----:B------:R-:W-:Y:S02]  /*01f0*/  LOP3.LUT R4, R4, 0x38, RZ, 0xc0, !PT ;  /* 0x0000003804047812 */ /* 0x000fe400078ec0ff */
[----:B------:R-:W-:-:S02]  /*0200*/  SGXT.U32 R7, R7, 0x4 ;  /* 0x000000040707781a */ /* 0x000fc40000000000 */
[C---:B------:R-:W-:Y:S02]  /*0210*/  LOP3.LUT R9, R4.reuse, R9, RZ, 0xfc, !PT ;  /* 0x0000000904097212 */ /* 0x040fe400078efcff */
[C---:B-1----:R-:W-:Y:S02]  /*0220*/  LOP3.LUT R2, R4.reuse, 0x4, RZ, 0xfc, !PT ;  /* 0x0000000404027812 */ /* 0x042fe400078efcff */
[-C--:B------:R-:W-:Y:S02]  /*0230*/  LEA.HI R4, R4, R9.reuse, RZ, 0x1e ;  /* 0x0000000904047211 */ /* 0x080fe400078ff0ff */
[----:B------:R-:W-:Y:S02]  /*0240*/  LEA.HI R2, R2, R9, RZ, 0x1e ;  /* 0x0000000902027211 */ /* 0x000fe400078ff0ff */
[----:B------:R-:W-:Y:S02]  /*0250*/  LOP3.LUT R7, R0, R7, RZ, 0xfc, !PT ;  /* 0x0000000700077212 */ /* 0x000fe400078efcff */
[----:B------:R-:W-:-:S02]  /*0260*/  ISETP.GE.AND P0, PT, R6, 0x4, PT ;  /* 0x000000040600780c */ /* 0x000fc40003f06270 */
[----:B------:R-:W-:Y:S01]  /*0270*/  LOP3.LUT R0, R5, 0x3e, RZ, 0xc0, !PT ;  /* 0x0000003e05007812 */ /* 0x000fe200078ec0ff */
[----:B---3--:R-:W-:Y:S01]  /*0280*/  UPRMT UR4, UR5, 0x654, UR4 ;  /* 0x0000065405047896 */ /* 0x008fe20008000004 */
[----:B------:R-:W-:Y:S02]  /*0290*/  SHF.R.U32.HI R5, RZ, 0x2, R5 ;  /* 0x00000002ff057819 */ /* 0x000fe40000011605 */
[----:B------:R-:W-:Y:S02]  /*02a0*/  ISETP.LT.AND P0, PT, R7, 0x10, !P0 ;  /* 0x000000100700780c */ /* 0x000fe40004701270 */
[----:B------:R-:W-:Y:S02]  /*02b0*/  SGXT.U32 R5, R5, 0x4 ;  /* 0x000000040505781a */ /* 0x000fe40000000000 */
[----:B------:R-:W-:Y:S02]  /*02c0*/  LEA R3, R4, UR4, 0x2 ;  /* 0x0000000404037c11 */ /* 0x000fe4000f8e10ff */
[----:B------:R-:W-:Y:S01]  /*02d0*/  LEA R2, R2, UR4, 0x2 ;  /* 0x0000000402027c11 */ /* 0x000fe2000f8e10ff */
[----:B------:R-:W-:-:S05]  /*02e0*/  IMAD.IADD R0, R0, 0x1, R5 ;  /* 0x0000000100007824 */ /* 0x000fca00078e0205 */
[----:B------:R-:W-:Y:S01]  /*02f0*/  LEA R0, R0, UR4, 0x2 ;  /* 0x0000000400007c11 */ /* 0x000fe2000f8e10ff */
[----:B--2---:R1:W-:Y:S04]  /*0300*/  STS [R3], R10 ;  /* 0x0000000a03007388 */ /* 0x0043e80000000800 */
[----:B------:R1:W-:Y:S01]  /*0310*/  STS [R2+0x10], R11 ;  /* 0x0000100b02007388 */ /* 0x0003e20000000800 */
[----:B------:R-:W-:Y:S06]  /*0320*/  BAR.SYNC.DEFER_BLOCKING 0x0 ;  /* 0x0000000000007b1d */ /* 0x000fec0000010000 */
[----:B-1----:R-:W-:Y:S05]  /*0330*/  @!P0 EXIT ;  /* 0x000000000000894d */ /* 0x002fea0003800000 */
[----:B------:R-:W-:Y:S01]  /*0340*/  LDS R4, [R0] ;  /* 0x0000000000047984 */ /* 0x000fe20000000800 */
[----:B------:R-:W0:Y:S01]  /*0350*/  LDC.64 R2, c[0x0][0x218] ;  /* 0x00008600ff027b82 */ /* 0x000e220000000a00 */
[----:B------:R-:W-:Y:S02]  /*0360*/  IMAD R7, R7, 0x4, R6 ;  /* 0x0000000407077824 */ /* 0x000fe400078e0206 */
[----:B------:R-:W1:Y:S02]  /*0370*/  LDS R5, [R0+0x4] ;  /* 0x0000040000057984 */ /* 0x000e640000000800 */
[----:B0-----:R-:W-:-:S05]  /*0380*/  IMAD.WIDE R2, R7, 0x4, R2 ;  /* 0x0000000407027825 */ /* 0x001fca00078e0202 */
[----:B-1----:R-:W-:Y:S01]  /*0390*/  STG.E.64 desc[UR6][R2.64], R4 ;  /* 0x0000000402007986 */ /* 0x002fe2000c101b06 */
[----:B------:R-:W-:Y:S05]  /*03a0*/  EXIT ;  /* 0x000000000000794d */ /* 0x000fea0003800000 */
.L_x_0:
[----:B------:R-:W-:-:S00]  /*03b0*/  BRA `(.L_x_0) ;  /* 0xfffffffc00fc7947 */ /* 0x000fc0000383ffff */
[----:B------:R-:W-:-:S00]  /*03c0*/  NOP ;  /* 0x0000000000007918 */ /* 0x000fc00000000000 */
        /* <DEDUP_REMOVED lines=11> */
.L_x_1:


//--------------------- .nv.shared.triton_poi_fused_convolution_1 --------------------------
	.section	.nv.shared.triton_poi_fused_convolution_1,"aw",@nobits
	.sectionflags	@""
	.align	16
	.zero		1024


//--------------------- .nv.constant0.triton_poi_fused_convolution_1 --------------------------
	.section	.nv.constant0.triton_poi_fused_convolution_1,"a",@progbits
	.sectionflags	@""
	.align	4
.nv.constant0.triton_poi_fused_convolution_1:
	.zero		552
